	.headerflags	@"EF_CUDA_TEXMODE_UNIFIED EF_CUDA_64BIT_ADDRESS EF_CUDA_ACCELERATORS EF_CUDA_SM90 EF_CUDA_VIRTUAL_SM(EF_CUDA_SM90)"
	.elftype	@"ET_EXEC"


//--------------------- .nv.info                  --------------------------
	.section	.nv.info,"",@"SHT_CUDA_INFO"
	.align	4


	//----- nvinfo : EIATTR_REGCOUNT
	.align		4
        /*0000*/ 	.byte	0x04, 0x2f
        /*0002*/ 	.short	(.L_1 - .L_0)
	.align		4
.L_0:
        /*0004*/ 	.word	index@(triton_poi_fused__unsafe_index_add_convolution_mul_sub_34)
        /*0008*/ 	.word	0x00000020


	//----- nvinfo : EIATTR_MIN_STACK_SIZE
	.align		4
.L_1:
        /*000c*/ 	.byte	0x04, 0x12
        /*000e*/ 	.short	(.L_3 - .L_2)
	.align		4
.L_2:
        /*0010*/ 	.word	index@(triton_poi_fused__unsafe_index_add_convolution_mul_sub_34)
        /*0014*/ 	.word	0x00000000


	//----- nvinfo : EIATTR_FRAME_SIZE
	.align		4
.L_3:
        /*0018*/ 	.byte	0x04, 0x11
        /*001a*/ 	.short	(.L_5 - .L_4)
	.align		4
.L_4:
        /*001c*/ 	.word	index@(triton_poi_fused__unsafe_index_add_convolution_mul_sub_34)
        /*0020*/ 	.word	0x00000000


	//----- nvinfo : EIATTR_MIN_STACK_SIZE
	.align		4
.L_5:
        /*0024*/ 	.byte	0x04, 0x12
        /*0026*/ 	.short	(.L_7 - .L_6)
	.align		4
.L_6:
        /*0028*/ 	.word	index@(triton_poi_fused__unsafe_index_add_convolution_mul_sub_34)
        /*002c*/ 	.word	0x00000000
.L_7:


//--------------------- .nv.info.triton_poi_fused__unsafe_index_add_convolution_mul_sub_34 --------------------------
	.section	.nv.info.triton_poi_fused__unsafe_index_add_convolution_mul_sub_34,"",@"SHT_CUDA_INFO"
	.sectionflags	@""
	.align	4


	//----- nvinfo : EIATTR_CUDA_API_VERSION
	.align		4
        /*0000*/ 	.byte	0x04, 0x37
        /*0002*/ 	.short	(.L_9 - .L_8)
.L_8:
        /*0004*/ 	.word	0x0000007c


	//----- nvinfo : EIATTR_KPARAM_INFO
	.align		4
.L_9:
        /*0008*/ 	.byte	0x04, 0x17
        /*000a*/ 	.short	(.L_11 - .L_10)
.L_10:
        /*000c*/ 	.word	0x00000000
        /*0010*/ 	.short	0x0009
        /*0012*/ 	.short	0x0048
        /*0014*/ 	.byte	0x00, 0xf0, 0x11, 0x00


	//----- nvinfo : EIATTR_KPARAM_INFO
	.align		4
.L_11:
        /*0018*/ 	.byte	0x04, 0x17
        /*001a*/ 	.short	(.L_13 - .L_12)
.L_12:
        /*001c*/ 	.word	0x00000000
        /*0020*/ 	.short	0x0008
        /*0022*/ 	.short	0x0040
        /*0024*/ 	.byte	0x00, 0xf4, 0x21, 0x00


	//----- nvinfo : EIATTR_KPARAM_INFO
	.align		4
.L_13:
        /*0028*/ 	.byte	0x04, 0x17
        /*002a*/ 	.short	(.L_15 - .L_14)
.L_14:
        /*002c*/ 	.word	0x00000000
        /*0030*/ 	.short	0x0007
        /*0032*/ 	.short	0x0038
        /*0034*/ 	.byte	0x00, 0xf4, 0x21, 0x00


	//----- nvinfo : EIATTR_KPARAM_INFO
	.align		4
.L_15:
        /*0038*/ 	.byte	0x04, 0x17
        /*003a*/ 	.short	(.L_17 - .L_16)
.L_16:
        /*003c*/ 	.word	0x00000000
        /*0040*/ 	.short	0x0006
        /*0042*/ 	.short	0x0030
        /*0044*/ 	.byte	0x00, 0xf4, 0x21, 0x00


	//----- nvinfo : EIATTR_KPARAM_INFO
	.align		4
.L_17:
        /*0048*/ 	.byte	0x04, 0x17
        /*004a*/ 	.short	(.L_19 - .L_18)
.L_18:
        /*004c*/ 	.word	0x00000000
        /*0050*/ 	.short	0x0005
        /*0052*/ 	.short	0x0028
        /*0054*/ 	.byte	0x00, 0xf4, 0x21, 0x00


	//----- nvinfo : EIATTR_KPARAM_INFO
	.align		4
.L_19:
        /*0058*/ 	.byte	0x04, 0x17
        /*005a*/ 	.short	(.L_21 - .L_20)
.L_20:
        /*005c*/ 	.word	0x00000000
        /*0060*/ 	.short	0x0004
        /*0062*/ 	.short	0x0020
        /*0064*/ 	.byte	0x00, 0xf4, 0x21, 0x00


	//----- nvinfo : EIATTR_KPARAM_INFO
	.align		4
.L_21:
        /*0068*/ 	.byte	0x04, 0x17
        /*006a*/ 	.short	(.L_23 - .L_22)
.L_22:
        /*006c*/ 	.word	0x00000000
        /*0070*/ 	.short	0x0003
        /*0072*/ 	.short	0x0018
        /*0074*/ 	.byte	0x00, 0xf4, 0x21, 0x00


	//----- nvinfo : EIATTR_KPARAM_INFO
	.align		4
.L_23:
        /*0078*/ 	.byte	0x04, 0x17
        /*007a*/ 	.short	(.L_25 - .L_24)
.L_24:
        /*007c*/ 	.word	0x00000000
        /*0080*/ 	.short	0x0002
        /*0082*/ 	.short	0x0010
        /*0084*/ 	.byte	0x00, 0xf4, 0x21, 0x00


	//----- nvinfo : EIATTR_KPARAM_INFO
	.align		4
.L_25:
        /*0088*/ 	.byte	0x04, 0x17
        /*008a*/ 	.short	(.L_27 - .L_26)
.L_26:
        /*008c*/ 	.word	0x00000000
        /*0090*/ 	.short	0x0001
        /*0092*/ 	.short	0x0008
        /*0094*/ 	.byte	0x00, 0xf4, 0x21, 0x00


	//----- nvinfo : EIATTR_KPARAM_INFO
	.align		4
.L_27:
        /*0098*/ 	.byte	0x04, 0x17
        /*009a*/ 	.short	(.L_29 - .L_28)
.L_28:
        /*009c*/ 	.word	0x00000000
        /*00a0*/ 	.short	0x0000
        /*00a2*/ 	.short	0x0000
        /*00a4*/ 	.byte	0x00, 0xf4, 0x21, 0x00


	//----- nvinfo : EIATTR_SPARSE_MMA_MASK
	.align		4
.L_29:
        /*00a8*/ 	.byte	0x03, 0x50
        /*00aa*/ 	.short	0x0000


	//----- nvinfo : EIATTR_MAXREG_COUNT
	.align		4
        /*00ac*/ 	.byte	0x03, 0x1b
        /*00ae*/ 	.short	0x00ff


	//----- nvinfo : EIATTR_EXIT_INSTR_OFFSETS
	.align		4
        /*00b0*/ 	.byte	0x04, 0x1c
        /*00b2*/ 	.short	(.L_31 - .L_30)


	//   ....[0]....
.L_30:
        /*00b4*/ 	.word	0x00000890


	//----- nvinfo : EIATTR_REQNTID
	.align		4
.L_31:
        /*00b8*/ 	.byte	0x04, 0x10
        /*00ba*/ 	.short	(.L_33 - .L_32)
.L_32:
        /*00bc*/ 	.word	0x00000100
        /*00c0*/ 	.word	0x00000001
        /*00c4*/ 	.word	0x00000001


	//----- nvinfo : EIATTR_CBANK_PARAM_SIZE
	.align		4
.L_33:
        /*00c8*/ 	.byte	0x03, 0x19
        /*00ca*/ 	.short	0x004c


	//----- nvinfo : EIATTR_PARAM_CBANK
	.align		4
        /*00cc*/ 	.byte	0x04, 0x0a
        /*00ce*/ 	.short	(.L_35 - .L_34)
	.align		4
.L_34:
        /*00d0*/ 	.word	index@(.nv.constant0.triton_poi_fused__unsafe_index_add_convolution_mul_sub_34)
        /*00d4*/ 	.short	0x0210
        /*00d6*/ 	.short	0x004c


	//----- nvinfo : EIATTR_SW_WAR
	.align		4
.L_35:
        /*00d8*/ 	.byte	0x04, 0x36
        /*00da*/ 	.short	(.L_37 - .L_36)
.L_36:
        /*00dc*/ 	.word	0x00000008
.L_37:


//--------------------- .nv.callgraph             --------------------------
	.section	.nv.callgraph,"",@"SHT_CUDA_CALLGRAPH"
	.align	4
	.sectionentsize	8
	.align		4
        /*0000*/ 	.word	0x00000000
	.align		4
        /*0004*/ 	.word	0xffffffff
	.align		4
        /*0008*/ 	.word	0x00000000
	.align		4
        /*000c*/ 	.word	0xfffffffe
	.align		4
        /*0010*/ 	.word	0x00000000
	.align		4
        /*0014*/ 	.word	0xfffffffd
	.align		4
        /*0018*/ 	.word	0x00000000
	.align		4
        /*001c*/ 	.word	0xfffffffc


//--------------------- .text.triton_poi_fused__unsafe_index_add_convolution_mul_sub_34 --------------------------
	.section	.text.triton_poi_fused__unsafe_index_add_convolution_mul_sub_34,"ax",@progbits
	.align	128
        .global         triton_poi_fused__unsafe_index_add_convolution_mul_sub_34
        .type           triton_poi_fused__unsafe_index_add_convolution_mul_sub_34,@function
        .size           triton_poi_fused__unsafe_index_add_convolution_mul_sub_34,(.L_x_1 - triton_poi_fused__unsafe_index_add_convolution_mul_sub_34)
        .other          triton_poi_fused__unsafe_index_add_convolution_mul_sub_34,@"STO_CUDA_ENTRY STV_DEFAULT"
triton_poi_fused__unsafe_index_add_convolution_mul_sub_34:
.text.triton_poi_fused__unsafe_index_add_convolution_mul_sub_34:
[----:B------:R-:W-:Y:S01]  /*0000*/  LDC R1, c[0x0][0x28] ;  /* 0x00000a00ff017b82 */ /* 0x000fe20000000800 */
[----:B------:R-:W1:Y:S07]  /*0010*/  S2R R2, SR_TID.X ;  /* 0x0000000000027919 */ /* 0x000e6e0000002100 */
[----:B------:R-:W2:Y:S01]  /*0020*/  LDC.64 R6, c[0x0][0x218] ;  /* 0x00008600ff067b82 */ /* 0x000ea20000000a00 */
[----:B------:R-:W-:Y:S01]  /*0030*/  ULDC.64 UR4, c[0x0][0x208] ;  /* 0x0000820000047ab9 */ /* 0x000fe20000000a00 */
[----:B------:R-:W-:Y:S01]  /*0040*/  ULDC.64 UR6, c[0x0][0x228] ;  /* 0x00008a0000067ab9 */ /* 0x000fe20000000a00 */
[----:B------:R-:W3:Y:S05]  /*0050*/  S2R R0, SR_CTAID.X ;  /* 0x0000000000007919 */ /* 0x000eea0000002500 */
[----:B------:R-:W4:Y:S08]  /*0060*/  LDC.64 R12, c[0x0][0x220] ;  /* 0x00008800ff0c7b82 */ /* 0x000f300000000a00 */
[----:B------:R-:W5:Y:S01]  /*0070*/  LDC.64 R8, c[0x0][0x248] ;  /* 0x00009200ff087b82 */ /* 0x000f620000000a00 */
[----:B-1----:R-:W-:-:S05]  /*0080*/  IMAD.SHL.U32 R2, R2, 0x2, RZ ;  /* 0x0000000202027824 */ /* 0x002fca00078e00ff */
[----:B------:R-:W-:-:S05]  /*0090*/  LOP3.LUT R3, R2, 0x1fe, RZ, 0xc0, !PT ;  /* 0x000001fe02037812 */ /* 0x000fca00078ec0ff */
[----:B---3--:R-:W-:-:S05]  /*00a0*/  IMAD R2, R0, 0x200, R3 ;  /* 0x0000020000027824 */ /* 0x008fca00078e0203 */
[----:B------:R-:W-:-:S04]  /*00b0*/  SHF.R.S32.HI R3, RZ, 0x1f, R2 ;  /* 0x0000001fff037819 */ /* 0x000fc80000011402 */
[----:B------:R-:W-:-:S04]  /*00c0*/  LEA.HI R4, R3, R2, RZ, 0x6 ;  /* 0x0000000203047211 */ /* 0x000fc800078f30ff */
[----:B------:R-:W-:-:S04]  /*00d0*/  SHF.R.S32.HI R3, RZ, 0x6, R4 ;  /* 0x00000006ff037819 */ /* 0x000fc80000011404 */
[----:B------:R-:W-:-:S04]  /*00e0*/  LEA.HI R5, R3, R3, RZ, 0x6 ;  /* 0x0000000303057211 */ /* 0x000fc800078f30ff */
[----:B------:R-:W-:Y:S02]  /*00f0*/  LOP3.LUT R10, R5, 0xffffffc0, RZ, 0xc0, !PT ;  /* 0xffffffc0050a7812 */ /* 0x000fe400078ec0ff */
[----:B------:R-:W-:-:S03]  /*0100*/  LOP3.LUT R5, R4, 0xffffffc0, RZ, 0xc0, !PT ;  /* 0xffffffc004057812 */ /* 0x000fc600078ec0ff */
[----:B------:R-:W-:Y:S01]  /*0110*/  IMAD.IADD R3, R3, 0x1, -R10 ;  /* 0x0000000103037824 */ /* 0x000fe200078e0a0a */
[----:B------:R-:W-:-:S03]  /*0120*/  IADD3 R4, R2, -R5, RZ ;  /* 0x8000000502047210 */ /* 0x000fc60007ffe0ff */
[----:B--2---:R-:W-:-:S04]  /*0130*/  IMAD.WIDE R6, R3, 0x8, R6 ;  /* 0x0000000803067825 */ /* 0x004fc800078e0206 */
[C---:B----4-:R-:W-:Y:S02]  /*0140*/  IMAD.WIDE R12, R4.reuse, 0x8, R12 ;  /* 0x00000008040c7825 */ /* 0x050fe400078e020c */
[----:B------:R-:W2:Y:S02]  /*0150*/  LDG.E.EL.64 R6, desc[UR4][R6.64] ;  /* 0x0000000406067981 */ /* 0x000ea4000c2e1b00 */
[----:B-----5:R-:W-:Y:S02]  /*0160*/  IMAD.WIDE R16, R3, 0x8, R8 ;  /* 0x0000000803107825 */ /* 0x020fe400078e0208 */
[----:B------:R-:W3:Y:S01]  /*0170*/  LDG.E.EL.128 R12, desc[UR4][R12.64] ;  /* 0x000000040c0c7981 */ /* 0x000ee2000c2e1d00 */
[----:B------:R-:W1:Y:S03]  /*0180*/  LDC.64 R8, c[0x0][0x238] ;  /* 0x00008e00ff087b82 */ /* 0x000e660000000a00 */
[----:B------:R-:W4:Y:S01]  /*0190*/  LDG.E.EL.64 R16, desc[UR4][R16.64] ;  /* 0x0000000410107981 */ /* 0x000f22000c2e1b00 */
[----:B-1----:R-:W-:-:S06]  /*01a0*/  IMAD.WIDE R8, R4, 0x8, R8 ;  /* 0x0000000804087825 */ /* 0x002fcc00078e0208 */
[----:B------:R-:W5:Y:S01]  /*01b0*/  LDG.E.EL.128 R8, desc[UR4][R8.64] ;  /* 0x0000000408087981 */ /* 0x000f62000c2e1d00 */
[----:B------:R-:W-:-:S04]  /*01c0*/  SHF.R.S32.HI R19, RZ, 0x16, R0 ;  /* 0x00000016ff137819 */ /* 0x000fc80000011400 */
[----:B------:R-:W-:Y:S02]  /*01d0*/  SGXT R19, R19, 0x1 ;  /* 0x000000011313781a */ /* 0x000fe40000000200 */
[----:B--2---:R-:W-:-:S04]  /*01e0*/  SHF.R.U32.HI R5, RZ, 0x1b, R7 ;  /* 0x0000001bff057819 */ /* 0x004fc80000011607 */
[----:B------:R-:W-:Y:S02]  /*01f0*/  LOP3.LUT R5, R5, 0x10, RZ, 0xc0, !PT ;  /* 0x0000001005057812 */ /* 0x000fe400078ec0ff */
[C---:B---3--:R-:W-:Y:S02]  /*0200*/  LEA R23, P1, R12.reuse, UR6, 0x2 ;  /* 0x000000060c177c11 */ /* 0x048fe4000f8210ff */
[----:B------:R-:W-:Y:S02]  /*0210*/  IADD3 R18, P0, R6, R5, RZ ;  /* 0x0000000506127210 */ /* 0x000fe40007f1e0ff */
[--C-:B------:R-:W-:Y:S02]  /*0220*/  SHF.R.U32.HI R6, RZ, 0x19, R13.reuse ;  /* 0x00000019ff067819 */ /* 0x100fe4000001160d */
[----:B------:R-:W-:Y:S01]  /*0230*/  LEA.HI.X R21, R12, UR7, R13, 0x2, P1 ;  /* 0x000000070c157c11 */ /* 0x000fe200088f140d */
[----:B------:R-:W-:Y:S01]  /*0240*/  IMAD.X R5, RZ, RZ, R7, P0 ;  /* 0x000000ffff057224 */ /* 0x000fe200000e0607 */
[----:B----4-:R-:W-:-:S02]  /*0250*/  SHF.R.U32.HI R13, RZ, 0x1b, R17 ;  /* 0x0000001bff0d7819 */ /* 0x010fc40000011611 */
[C---:B------:R-:W-:Y:S02]  /*0260*/  LEA R0, P0, R14.reuse, UR6, 0x2 ;  /* 0x000000060e007c11 */ /* 0x040fe4000f8010ff */
[----:B------:R-:W-:Y:S02]  /*0270*/  LOP3.LUT R13, R13, 0x10, RZ, 0xc0, !PT ;  /* 0x000000100d0d7812 */ /* 0x000fe400078ec0ff */
[----:B------:R-:W-:Y:S02]  /*0280*/  LEA.HI R7, R19, R2, RZ, 0xc ;  /* 0x0000000213077211 */ /* 0x000fe400078f60ff */
[--C-:B------:R-:W-:Y:S02]  /*0290*/  SHF.R.U32.HI R19, RZ, 0x19, R15.reuse ;  /* 0x00000019ff137819 */ /* 0x100fe4000001160f */
[----:B------:R-:W-:Y:S02]  /*02a0*/  LEA.HI.X R22, R14, UR7, R15, 0x2, P0 ;  /* 0x000000070e167c11 */ /* 0x000fe400080f140f */
[----:B------:R-:W-:Y:S01]  /*02b0*/  IADD3 R20, P2, R16, R13, RZ ;  /* 0x0000000d10147210 */ /* 0x000fe20007f5e0ff */
[----:B------:R-:W1:Y:S01]  /*02c0*/  LDC.64 R14, c[0x0][0x230] ;  /* 0x00008c00ff0e7b82 */ /* 0x000e620000000a00 */
[----:B------:R-:W-:-:S02]  /*02d0*/  SHF.R.S32.HI R7, RZ, 0xc, R7 ;  /* 0x0000000cff077819 */ /* 0x000fc40000011407 */
[----:B------:R-:W-:Y:S01]  /*02e0*/  LOP3.LUT R12, R6, 0x40, RZ, 0xc0, !PT ;  /* 0x00000040060c7812 */ /* 0x000fe200078ec0ff */
[----:B------:R-:W-:Y:S01]  /*02f0*/  IMAD.X R17, RZ, RZ, R17, P2 ;  /* 0x000000ffff117224 */ /* 0x000fe200010e0611 */
[----:B------:R-:W-:Y:S01]  /*0300*/  LOP3.LUT R19, R19, 0x40, RZ, 0xc0, !PT ;  /* 0x0000004013137812 */ /* 0x000fe200078ec0ff */
[----:B------:R-:W-:Y:S01]  /*0310*/  IMAD.HI R6, R7, 0x66666667, RZ ;  /* 0x6666666707067827 */ /* 0x000fe200078e02ff */
[----:B------:R-:W-:Y:S02]  /*0320*/  IADD3 R23, P0, R12, R23, RZ ;  /* 0x000000170c177210 */ /* 0x000fe40007f1e0ff */
[----:B------:R-:W-:Y:S02]  /*0330*/  IADD3 R19, P1, R19, R0, RZ ;  /* 0x0000000013137210 */ /* 0x000fe40007f3e0ff */
[C---:B------:R-:W-:Y:S01]  /*0340*/  SHF.L.U64.HI R0, R18.reuse, 0x6, R5 ;  /* 0x0000000612007819 */ /* 0x040fe20000010205 */
[----:B------:R-:W-:Y:S01]  /*0350*/  IMAD.X R21, RZ, RZ, R21, P0 ;  /* 0x000000ffff157224 */ /* 0x000fe200000e0615 */
[----:B------:R-:W-:Y:S01]  /*0360*/  SHF.L.U32 R18, R18, 0x6, RZ ;  /* 0x0000000612127819 */ /* 0x000fe200000006ff */
[----:B------:R-:W-:Y:S01]  /*0370*/  IMAD.X R5, RZ, RZ, R22, P1 ;  /* 0x000000ffff057224 */ /* 0x000fe200008e0616 */
[C---:B------:R-:W-:Y:S01]  /*0380*/  SHF.L.U64.HI R12, R20.reuse, 0x6, R17 ;  /* 0x00000006140c7819 */ /* 0x040fe20000010211 */
[----:B------:R-:W-:Y:S01]  /*0390*/  IMAD.SHL.U32 R20, R20, 0x40, RZ ;  /* 0x0000004014147824 */ /* 0x000fe200078e00ff */
[----:B------:R-:W-:-:S02]  /*03a0*/  SHF.R.S32.HI R13, RZ, 0x1, R6 ;  /* 0x00000001ff0d7819 */ /* 0x000fc40000011406 */
[----:B------:R-:W-:Y:S02]  /*03b0*/  IADD3 R24, P0, R18, R23, RZ ;  /* 0x0000001712187210 */ /* 0x000fe40007f1e0ff */
[----:B------:R-:W-:Y:S02]  /*03c0*/  IADD3 R16, P1, R19, R18, RZ ;  /* 0x0000001213107210 */ /* 0x000fe40007f3e0ff */
[----:B------:R-:W-:Y:S02]  /*03d0*/  LEA.HI R26, R6, R13, RZ, 0x1 ;  /* 0x0000000d061a7211 */ /* 0x000fe400078f08ff */
[----:B------:R-:W-:Y:S01]  /*03e0*/  IADD3 R22, P2, R20, R23, RZ ;  /* 0x0000001714167210 */ /* 0x000fe20007f5e0ff */
[----:B------:R-:W-:Y:S01]  /*03f0*/  IMAD.X R17, R5, 0x1, R0, P1 ;  /* 0x0000000105117824 */ /* 0x000fe200008e0600 */
[----:B------:R-:W-:Y:S02]  /*0400*/  IADD3.X R25, R0, R21, RZ, P0, !PT ;  /* 0x0000001500197210 */ /* 0x000fe400007fe4ff */
[----:B------:R-:W-:Y:S01]  /*0410*/  SHF.L.U32 R6, R7, 0x8, RZ ;  /* 0x0000000807067819 */ /* 0x000fe200000006ff */
[----:B------:R-:W-:Y:S01]  /*0420*/  IMAD R7, R26, -0x5, R7 ;  /* 0xfffffffb1a077824 */ /* 0x000fe200078e0207 */
[----:B-----5:R-:W-:Y:S01]  /*0430*/  SHF.R.U32.HI R27, RZ, 0x19, R9 ;  /* 0x00000019ff1b7819 */ /* 0x020fe20000011609 */
[----:B------:R-:W-:Y:S01]  /*0440*/  IMAD.X R23, R12, 0x1, R21, P2 ;  /* 0x000000010c177824 */ /* 0x000fe200010e0615 */
[----:B------:R-:W-:Y:S01]  /*0450*/  SHF.R.U32.HI R21, RZ, 0x19, R11 ;  /* 0x00000019ff157819 */ /* 0x000fe2000001160b */
[----:B------:R-:W-:Y:S01]  /*0460*/  IMAD.WIDE R24, R6, 0x4, R24 ;  /* 0x0000000406187825 */ /* 0x000fe200078e0218 */
[----:B------:R-:W-:-:S03]  /*0470*/  LEA R29, P0, R8, UR6, 0x2 ;  /* 0x00000006081d7c11 */ /* 0x000fc6000f8010ff */
[----:B------:R-:W-:Y:S01]  /*0480*/  IMAD.WIDE R16, R6, 0x4, R16 ;  /* 0x0000000406107825 */ /* 0x000fe200078e0210 */
[----:B------:R-:W-:Y:S02]  /*0490*/  LOP3.LUT R27, R27, 0x40, RZ, 0xc0, !PT ;  /* 0x000000401b1b7812 */ /* 0x000fe400078ec0ff */
[----:B------:R-:W-:Y:S01]  /*04a0*/  LEA R28, P2, R10, UR6, 0x2 ;  /* 0x000000060a1c7c11 */ /* 0x000fe2000f8410ff */
[----:B-1----:R-:W-:Y:S01]  /*04b0*/  IMAD.WIDE R14, R7, 0x4, R14 ;  /* 0x00000004070e7825 */ /* 0x002fe200078e020e */
[----:B------:R1:W2:Y:S01]  /*04c0*/  LDG.E.EL R13, desc[UR4][R16.64] ;  /* 0x00000004100d7981 */ /* 0x0002a2000c2e1900 */
[----:B------:R-:W-:Y:S02]  /*04d0*/  LOP3.LUT R21, R21, 0x40, RZ, 0xc0, !PT ;  /* 0x0000004015157812 */ /* 0x000fe400078ec0ff */
[----:B------:R-:W-:Y:S01]  /*04e0*/  IMAD.WIDE R22, R6, 0x4, R22 ;  /* 0x0000000406167825 */ /* 0x000fe200078e0216 */
[----:B------:R3:W4:Y:S01]  /*04f0*/  LDG.E.EL R7, desc[UR4][R24.64] ;  /* 0x0000000418077981 */ /* 0x000722000c2e1900 */
[----:B------:R-:W-:-:S03]  /*0500*/  LEA.HI.X R11, R10, UR7, R11, 0x2, P2 ;  /* 0x000000070a0b7c11 */ /* 0x000fc600090f140b */
[----:B------:R5:W4:Y:S01]  /*0510*/  LDG.E.EL R26, desc[UR4][R14.64] ;  /* 0x000000040e1a7981 */ /* 0x000b22000c2e1900 */
[----:B-1----:R-:W-:Y:S02]  /*0520*/  LEA.HI.X R17, R8, UR7, R9, 0x2, P0 ;  /* 0x0000000708117c11 */ /* 0x002fe400080f1409 */
[----:B------:R-:W1:Y:S01]  /*0530*/  LDC.64 R8, c[0x0][0x240] ;  /* 0x00009000ff087b82 */ /* 0x000e620000000a00 */
[----:B------:R-:W2:Y:S01]  /*0540*/  LDG.E.EL R22, desc[UR4][R22.64] ;  /* 0x0000000416167981 */ /* 0x000ea2000c2e1900 */
[----:B---3--:R-:W-:Y:S02]  /*0550*/  IADD3 R25, P1, R27, R29, RZ ;  /* 0x0000001d1b197210 */ /* 0x008fe40007f3e0ff */
[----:B------:R-:W-:Y:S02]  /*0560*/  IADD3 R21, P0, R21, R28, RZ ;  /* 0x0000001c15157210 */ /* 0x000fe40007f1e0ff */
[----:B------:R-:W-:Y:S01]  /*0570*/  IADD3 R10, P3, R20, R19, RZ ;  /* 0x00000013140a7210 */ /* 0x000fe20007f7e0ff */
[----:B------:R-:W-:Y:S01]  /*0580*/  IMAD.X R17, RZ, RZ, R17, P1 ;  /* 0x000000ffff117224 */ /* 0x000fe200008e0611 */
[----:B-----5:R-:W-:-:S02]  /*0590*/  IADD3 R14, P1, R25, R18, RZ ;  /* 0x00000012190e7210 */ /* 0x020fc40007f3e0ff */
[----:B------:R-:W-:Y:S02]  /*05a0*/  IADD3 R16, P4, R20, R25, RZ ;  /* 0x0000001914107210 */ /* 0x000fe40007f9e0ff */
[----:B------:R-:W-:Y:S01]  /*05b0*/  IADD3 R18, P2, R21, R18, RZ ;  /* 0x0000001215127210 */ /* 0x000fe20007f5e0ff */
[----:B------:R-:W3:Y:S01]  /*05c0*/  LDC.64 R24, c[0x0][0x250] ;  /* 0x00009400ff187b82 */ /* 0x000ee20000000a00 */
[----:B------:R-:W-:Y:S01]  /*05d0*/  IADD3 R20, P5, R20, R21, RZ ;  /* 0x0000001514147210 */ /* 0x000fe20007fbe0ff */
[----:B------:R-:W-:Y:S01]  /*05e0*/  IMAD.X R21, RZ, RZ, R11, P0 ;  /* 0x000000ffff157224 */ /* 0x000fe200000e060b */
[----:B------:R-:W-:Y:S01]  /*05f0*/  IADD3.X R11, R12, R5, RZ, P3, !PT ;  /* 0x000000050c0b7210 */ /* 0x000fe20001ffe4ff */
[----:B------:R-:W-:Y:S02]  /*0600*/  IMAD.X R15, R17, 0x1, R0, P1 ;  /* 0x00000001110f7824 */ /* 0x000fe400008e0600 */
[C---:B------:R-:W-:Y:S01]  /*0610*/  IMAD.X R17, R12.reuse, 0x1, R17, P4 ;  /* 0x000000010c117824 */ /* 0x040fe200020e0611 */
[----:B------:R-:W-:Y:S01]  /*0620*/  IADD3.X R19, R21, R0, RZ, P2, !PT ;  /* 0x0000000015137210 */ /* 0x000fe200017fe4ff */
[----:B------:R-:W-:-:S02]  /*0630*/  IMAD.X R21, R12, 0x1, R21, P5 ;  /* 0x000000010c157824 */ /* 0x000fc400028e0615 */
[----:B------:R-:W-:-:S04]  /*0640*/  IMAD.WIDE R14, R6, 0x4, R14 ;  /* 0x00000004060e7825 */ /* 0x000fc800078e020e */
[C---:B------:R-:W-:Y:S02]  /*0650*/  IMAD.WIDE R16, R6.reuse, 0x4, R16 ;  /* 0x0000000406107825 */ /* 0x040fe400078e0210 */
[----:B------:R-:W5:Y:S02]  /*0660*/  LDG.E.EL R15, desc[UR4][R14.64] ;  /* 0x000000040e0f7981 */ /* 0x000f64000c2e1900 */
[C---:B------:R-:W-:Y:S02]  /*0670*/  IMAD.WIDE R10, R6.reuse, 0x4, R10 ;  /* 0x00000004060a7825 */ /* 0x040fe400078e020a */
[----:B------:R-:W5:Y:S02]  /*0680*/  LDG.E.EL R17, desc[UR4][R16.64] ;  /* 0x0000000410117981 */ /* 0x000f64000c2e1900 */
[C---:B------:R-:W-:Y:S02]  /*0690*/  IMAD.WIDE R18, R6.reuse, 0x4, R18 ;  /* 0x0000000406127825 */ /* 0x040fe400078e0212 */
[----:B------:R1:W5:Y:S02]  /*06a0*/  LDG.E.EL R11, desc[UR4][R10.64] ;  /* 0x000000040a0b7981 */ /* 0x000364000c2e1900 */
[----:B------:R-:W-:-:S02]  /*06b0*/  IMAD.WIDE R20, R6, 0x4, R20 ;  /* 0x0000000406147825 */ /* 0x000fc400078e0214 */
[----:B------:R-:W5:Y:S02]  /*06c0*/  LDG.E.EL R19, desc[UR4][R18.64] ;  /* 0x0000000412137981 */ /* 0x000f64000c2e1900 */
[----:B-1----:R-:W-:Y:S02]  /*06d0*/  IMAD.WIDE R4, R4, 0x4, R8 ;  /* 0x0000000404047825 */ /* 0x002fe400078e0208 */
[----:B------:R-:W5:Y:S01]  /*06e0*/  LDG.E.EL R21, desc[UR4][R20.64] ;  /* 0x0000000414157981 */ /* 0x000f62000c2e1900 */
[----:B------:R-:W1:Y:S03]  /*06f0*/  LDC.64 R8, c[0x0][0x210] ;  /* 0x00008400ff087b82 */ /* 0x000e660000000a00 */
[----:B------:R-:W5:Y:S01]  /*0700*/  LDG.E.EL.64 R4, desc[UR4][R4.64] ;  /* 0x0000000404047981 */ /* 0x000f62000c2e1b00 */
[----:B---3--:R-:W-:-:S05]  /*0710*/  IMAD.WIDE R24, R3, 0x4, R24 ;  /* 0x0000000403187825 */ /* 0x008fca00078e0218 */
[----:B------:R-:W3:Y:S01]  /*0720*/  LDG.E.EL R0, desc[UR4][R24.64] ;  /* 0x0000000418007981 */ /* 0x000ee2000c2e1900 */
[----:B-1----:R-:W-:-:S04]  /*0730*/  IMAD.WIDE R8, R2, 0x4, R8 ;  /* 0x0000000402087825 */ /* 0x002fc800078e0208 */
[C---:B----4-:R-:W-:Y:S01]  /*0740*/  FADD R7, R26.reuse, R7 ;  /* 0x000000071a077221 */ /* 0x050fe20000000000 */
[C---:B--2---:R-:W-:Y:S01]  /*0750*/  FADD R12, R26.reuse, R13 ;  /* 0x0000000d1a0c7221 */ /* 0x044fe20000000000 */
[C---:B------:R-:W-:Y:S01]  /*0760*/  FADD R3, R26.reuse, R22 ;  /* 0x000000161a037221 */ /* 0x040fe20000000000 */
[C---:B-----5:R-:W-:Y:S01]  /*0770*/  FADD R6, R26.reuse, R15 ;  /* 0x0000000f1a067221 */ /* 0x060fe20000000000 */
[C---:B0-----:R-:W-:Y:S01]  /*0780*/  FADD R10, R26.reuse, R17 ;  /* 0x000000111a0a7221 */ /* 0x041fe20000000000 */
[C---:B------:R-:W-:Y:S01]  /*0790*/  FADD R14, R26.reuse, R11 ;  /* 0x0000000b1a0e7221 */ /* 0x040fe20000000000 */
[C---:B------:R-:W-:Y:S01]  /*07a0*/  FADD R19, R26.reuse, R19 ;  /* 0x000000131a137221 */ /* 0x040fe20000000000 */
[----:B------:R-:W-:Y:S01]  /*07b0*/  FADD R21, R26, R21 ;  /* 0x000000151a157221 */ /* 0x000fe20000000000 */
[----:B------:R-:W-:Y:S01]  /*07c0*/  FADD R6, -R7, R6 ;  /* 0x0000000607067221 */ /* 0x000fe20000000100 */
[----:B------:R-:W-:Y:S01]  /*07d0*/  FADD R10, -R3, R10 ;  /* 0x0000000a030a7221 */ /* 0x000fe20000000100 */
[----:B------:R-:W-:Y:S01]  /*07e0*/  FADD R19, -R12, R19 ;  /* 0x000000130c137221 */ /* 0x000fe20000000100 */
[----:B------:R-:W-:Y:S01]  /*07f0*/  FADD R21, -R14, R21 ;  /* 0x000000150e157221 */ /* 0x000fe20000000100 */
[C---:B------:R-:W-:Y:S01]  /*0800*/  FFMA R7, R4.reuse, R6, R7 ;  /* 0x0000000604077223 */ /* 0x040fe20000000007 */
[----:B------:R-:W-:Y:S01]  /*0810*/  FFMA R10, R4, R10, R3 ;  /* 0x0000000a040a7223 */ /* 0x000fe20000000003 */
[C---:B------:R-:W-:Y:S01]  /*0820*/  FFMA R19, R5.reuse, R19, R12 ;  /* 0x0000001305137223 */ /* 0x040fe2000000000c */
[----:B------:R-:W-:-:S02]  /*0830*/  FFMA R14, R5, R21, R14 ;  /* 0x00000015050e7223 */ /* 0x000fc4000000000e */
[----:B------:R-:W-:Y:S02]  /*0840*/  FADD R10, -R7, R10 ;  /* 0x0000000a070a7221 */ /* 0x000fe40000000100 */
[----:B------:R-:W-:Y:S02]  /*0850*/  FADD R14, -R19, R14 ;  /* 0x0000000e130e7221 */ /* 0x000fe40000000100 */
[C---:B---3--:R-:W-:Y:S02]  /*0860*/  FFMA R10, R0.reuse, R10, R7 ;  /* 0x0000000a000a7223 */ /* 0x048fe40000000007 */
[----:B------:R-:W-:-:S05]  /*0870*/  FFMA R11, R0, R14, R19 ;  /* 0x0000000e000b7223 */ /* 0x000fca0000000013 */
[----:B------:R-:W-:Y:S01]  /*0880*/  STG.E.64 desc[UR4][R8.64], R10 ;  /* 0x0000000a08007986 */ /* 0x000fe2000c101b04 */
[----:B------:R-:W-:Y:S05]  /*0890*/  EXIT ;  /* 0x000000000000794d */ /* 0x000fea0003800000 */
.L_x_0:
[----:B------:R-:W-:-:S00]  /*08a0*/  BRA `(.L_x_0) ;  /* 0xfffffffc00fc7947 */ /* 0x000fc0000383ffff */
[----:B------:R-:W-:-:S00]  /*08b0*/  NOP ;  /* 0x0000000000007918 */ /* 0x000fc00000000000 */
        /* <DEDUP_REMOVED lines=12> */
.L_x_1:


//--------------------- .nv.constant0.triton_poi_fused__unsafe_index_add_convolution_mul_sub_34 --------------------------
	.section	.nv.constant0.triton_poi_fused__unsafe_index_add_convolution_mul_sub_34,"a",@progbits
	.sectionflags	@""
	.align	4
.nv.constant0.triton_poi_fused__unsafe_index_add_convolution_mul_sub_34:
	.zero		604
